	.headerflags	@"EF_CUDA_TEXMODE_UNIFIED EF_CUDA_64BIT_ADDRESS EF_CUDA_ACCELERATORS EF_CUDA_SM90 EF_CUDA_VIRTUAL_SM(EF_CUDA_SM90)"
	.elftype	@"ET_EXEC"


//--------------------- .nv.info                  --------------------------
	.section	.nv.info,"",@"SHT_CUDA_INFO"
	.align	4


	//----- nvinfo : EIATTR_REGCOUNT
	.align		4
        /*0000*/ 	.byte	0x04, 0x2f
        /*0002*/ 	.short	(.L_3 - .L_2)
	.align		4
.L_2:
        /*0004*/ 	.word	index@(triton_poi_fused__native_batch_norm_legit_no_training_relu_threshold_backward_1)
        /*0008*/ 	.word	0x0000001c


	//----- nvinfo : EIATTR_MIN_STACK_SIZE
	.align		4
.L_3:
        /*000c*/ 	.byte	0x04, 0x12
        /*000e*/ 	.short	(.L_5 - .L_4)
	.align		4
.L_4:
        /*0010*/ 	.word	index@(triton_poi_fused__native_batch_norm_legit_no_training_relu_threshold_backward_1)
        /*0014*/ 	.word	0x00000000


	//----- nvinfo : EIATTR_FRAME_SIZE
	.align		4
.L_5:
        /*0018*/ 	.byte	0x04, 0x11
        /*001a*/ 	.short	(.L_7 - .L_6)
	.align		4
.L_6:
        /*001c*/ 	.word	index@(triton_poi_fused__native_batch_norm_legit_no_training_relu_threshold_backward_1)
        /*0020*/ 	.word	0x00000000


	//----- nvinfo : EIATTR_MIN_STACK_SIZE
	.align		4
.L_7:
        /*0024*/ 	.byte	0x04, 0x12
        /*0026*/ 	.short	(.L_9 - .L_8)
	.align		4
.L_8:
        /*0028*/ 	.word	index@(triton_poi_fused__native_batch_norm_legit_no_training_relu_threshold_backward_1)
        /*002c*/ 	.word	0x00000000
.L_9:


//--------------------- .nv.info.triton_poi_fused__native_batch_norm_legit_no_training_relu_threshold_backward_1 --------------------------
	.section	.nv.info.triton_poi_fused__native_batch_norm_legit_no_training_relu_threshold_backward_1,"",@"SHT_CUDA_INFO"
	.sectionflags	@""
	.align	4


	//----- nvinfo : EIATTR_CUDA_API_VERSION
	.align		4
        /*0000*/ 	.byte	0x04, 0x37
        /*0002*/ 	.short	(.L_11 - .L_10)
.L_10:
        /*0004*/ 	.word	0x0000007c


	//----- nvinfo : EIATTR_KPARAM_INFO
	.align		4
.L_11:
        /*0008*/ 	.byte	0x04, 0x17
        /*000a*/ 	.short	(.L_13 - .L_12)
.L_12:
        /*000c*/ 	.word	0x00000000
        /*0010*/ 	.short	0x0007
        /*0012*/ 	.short	0x0038
        /*0014*/ 	.byte	0x00, 0xf0, 0x11, 0x00


	//----- nvinfo : EIATTR_KPARAM_INFO
	.align		4
.L_13:
        /*0018*/ 	.byte	0x04, 0x17
        /*001a*/ 	.short	(.L_15 - .L_14)
.L_14:
        /*001c*/ 	.word	0x00000000
        /*0020*/ 	.short	0x0006
        /*0022*/ 	.short	0x0030
        /*0024*/ 	.byte	0x00, 0xf4, 0x21, 0x00


	//----- nvinfo : EIATTR_KPARAM_INFO
	.align		4
.L_15:
        /*0028*/ 	.byte	0x04, 0x17
        /*002a*/ 	.short	(.L_17 - .L_16)
.L_16:
        /*002c*/ 	.word	0x00000000
        /*0030*/ 	.short	0x0005
        /*0032*/ 	.short	0x0028
        /*0034*/ 	.byte	0x00, 0xf4, 0x21, 0x00


	//----- nvinfo : EIATTR_KPARAM_INFO
	.align		4
.L_17:
        /*0038*/ 	.byte	0x04, 0x17
        /*003a*/ 	.short	(.L_19 - .L_18)
.L_18:
        /*003c*/ 	.word	0x00000000
        /*0040*/ 	.short	0x0004
        /*0042*/ 	.short	0x0020
        /*0044*/ 	.byte	0x00, 0xf4, 0x21, 0x00


	//----- nvinfo : EIATTR_KPARAM_INFO
	.align		4
.L_19:
        /*0048*/ 	.byte	0x04, 0x17
        /*004a*/ 	.short	(.L_21 - .L_20)
.L_20:
        /*004c*/ 	.word	0x00000000
        /*0050*/ 	.short	0x0003
        /*0052*/ 	.short	0x0018
        /*0054*/ 	.byte	0x00, 0xf4, 0x21, 0x00


	//----- nvinfo : EIATTR_KPARAM_INFO
	.align		4
.L_21:
        /*0058*/ 	.byte	0x04, 0x17
        /*005a*/ 	.short	(.L_23 - .L_22)
.L_22:
        /*005c*/ 	.word	0x00000000
        /*0060*/ 	.short	0x0002
        /*0062*/ 	.short	0x0010
        /*0064*/ 	.byte	0x00, 0xf4, 0x21, 0x00


	//----- nvinfo : EIATTR_KPARAM_INFO
	.align		4
.L_23:
        /*0068*/ 	.byte	0x04, 0x17
        /*006a*/ 	.short	(.L_25 - .L_24)
.L_24:
        /*006c*/ 	.word	0x00000000
        /*0070*/ 	.short	0x0001
        /*0072*/ 	.short	0x0008
        /*0074*/ 	.byte	0x00, 0xf4, 0x21, 0x00


	//----- nvinfo : EIATTR_KPARAM_INFO
	.align		4
.L_25:
        /*0078*/ 	.byte	0x04, 0x17
        /*007a*/ 	.short	(.L_27 - .L_26)
.L_26:
        /*007c*/ 	.word	0x00000000
        /*0080*/ 	.short	0x0000
        /*0082*/ 	.short	0x0000
        /*0084*/ 	.byte	0x00, 0xf4, 0x21, 0x00


	//----- nvinfo : EIATTR_SPARSE_MMA_MASK
	.align		4
.L_27:
        /*0088*/ 	.byte	0x03, 0x50
        /*008a*/ 	.short	0x0000


	//----- nvinfo : EIATTR_MAXREG_COUNT
	.align		4
        /*008c*/ 	.byte	0x03, 0x1b
        /*008e*/ 	.short	0x00ff


	//----- nvinfo : EIATTR_EXIT_INSTR_OFFSETS
	.align		4
        /*0090*/ 	.byte	0x04, 0x1c
        /*0092*/ 	.short	(.L_29 - .L_28)


	//   ....[0]....
.L_28:
        /*0094*/ 	.word	0x00000810


	//----- nvinfo : EIATTR_REQNTID
	.align		4
.L_29:
        /*0098*/ 	.byte	0x04, 0x10
        /*009a*/ 	.short	(.L_31 - .L_30)
.L_30:
        /*009c*/ 	.word	0x00000080
        /*00a0*/ 	.word	0x00000001
        /*00a4*/ 	.word	0x00000001


	//----- nvinfo : EIATTR_CBANK_PARAM_SIZE
	.align		4
.L_31:
        /*00a8*/ 	.byte	0x03, 0x19
        /*00aa*/ 	.short	0x003c


	//----- nvinfo : EIATTR_PARAM_CBANK
	.align		4
        /*00ac*/ 	.byte	0x04, 0x0a
        /*00ae*/ 	.short	(.L_33 - .L_32)
	.align		4
.L_32:
        /*00b0*/ 	.word	index@(.nv.constant0.triton_poi_fused__native_batch_norm_legit_no_training_relu_threshold_backward_1)
        /*00b4*/ 	.short	0x0210
        /*00b6*/ 	.short	0x003c


	//----- nvinfo : EIATTR_SW_WAR
	.align		4
.L_33:
        /*00b8*/ 	.byte	0x04, 0x36
        /*00ba*/ 	.short	(.L_35 - .L_34)
.L_34:
        /*00bc*/ 	.word	0x00000008
.L_35:


//--------------------- .nv.callgraph             --------------------------
	.section	.nv.callgraph,"",@"SHT_CUDA_CALLGRAPH"
	.align	4
	.sectionentsize	8
	.align		4
        /*0000*/ 	.word	0x00000000
	.align		4
        /*0004*/ 	.word	0xffffffff
	.align		4
        /*0008*/ 	.word	0x00000000
	.align		4
        /*000c*/ 	.word	0xfffffffe
	.align		4
        /*0010*/ 	.word	0x00000000
	.align		4
        /*0014*/ 	.word	0xfffffffd
	.align		4
        /*0018*/ 	.word	0x00000000
	.align		4
        /*001c*/ 	.word	0xfffffffc


//--------------------- .nv.constant4             --------------------------
	.section	.nv.constant4,"a",@progbits
	.align	8
	.align		8
.nv.constant4:
        /*0000*/ 	.dword	_$_str
	.align		8
        /*0008*/ 	.dword	_$_str_$_2


//--------------------- .text.triton_poi_fused__native_batch_norm_legit_no_training_relu_threshold_backward_1 --------------------------
	.section	.text.triton_poi_fused__native_batch_norm_legit_no_training_relu_threshold_backward_1,"ax",@progbits
	.sectionflags	@"SHF_BARRIERS=1"
	.align	128
        .global         triton_poi_fused__native_batch_norm_legit_no_training_relu_threshold_backward_1
        .type           triton_poi_fused__native_batch_norm_legit_no_training_relu_threshold_backward_1,@function
        .size           triton_poi_fused__native_batch_norm_legit_no_training_relu_threshold_backward_1,(.L_x_1 - triton_poi_fused__native_batch_norm_legit_no_training_relu_threshold_backward_1)
        .other          triton_poi_fused__native_batch_norm_legit_no_training_relu_threshold_backward_1,@"STO_CUDA_ENTRY STV_DEFAULT"
triton_poi_fused__native_batch_norm_legit_no_training_relu_threshold_backward_1:
.text.triton_poi_fused__native_batch_norm_legit_no_training_relu_threshold_backward_1:
[----:B------:R-:W-:Y:S01]  /*0000*/  LDC R1, c[0x0][0x28] ;  /* 0x00000a00ff017b82 */ /* 0x000fe20000000800 */
[----:B------:R-:W1:Y:S07]  /*0010*/  S2R R16, SR_TID.X ;  /* 0x0000000000107919 */ /* 0x000e6e0000002100 */
[----:B------:R-:W2:Y:S01]  /*0020*/  LDC.64 R24, c[0x0][0x220] ;  /* 0x00008800ff187b82 */ /* 0x000ea20000000a00 */
[----:B------:R-:W-:Y:S01]  /*0030*/  ULDC.64 UR6, c[0x0][0x208] ;  /* 0x0000820000067ab9 */ /* 0x000fe20000000a00 */
[----:B------:R-:W3:Y:S06]  /*0040*/  S2R R0, SR_CTAID.X ;  /* 0x0000000000007919 */ /* 0x000eec0000002500 */
[----:B------:R-:W4:Y:S08]  /*0050*/  LDC.64 R22, c[0x0][0x218] ;  /* 0x00008600ff167b82 */ /* 0x000f300000000a00 */
[----:B------:R-:W5:Y:S08]  /*0060*/  LDC.64 R20, c[0x0][0x210] ;  /* 0x00008400ff147b82 */ /* 0x000f700000000a00 */
[----:B------:R-:W2:Y:S08]  /*0070*/  LDC.64 R14, c[0x0][0x228] ;  /* 0x00008a00ff0e7b82 */ /* 0x000eb00000000a00 */
[----:B------:R-:W5:Y:S01]  /*0080*/  LDC.64 R12, c[0x0][0x230] ;  /* 0x00008c00ff0c7b82 */ /* 0x000f620000000a00 */
[----:B-1----:R-:W-:-:S07]  /*0090*/  IMAD.SHL.U32 R3, R16, 0x8, RZ ;  /* 0x0000000810037824 */ /* 0x002fce00078e00ff */
[----:B------:R-:W1:Y:S01]  /*00a0*/  S2UR UR5, SR_CgaCtaId ;  /* 0x00000000000579c3 */ /* 0x000e620000008800 */
[----:B---3--:R-:W-:Y:S01]  /*00b0*/  IMAD.SHL.U32 R2, R0, 0x400, RZ ;  /* 0x0000040000027824 */ /* 0x008fe200078e00ff */
[----:B------:R-:W-:Y:S01]  /*00c0*/  SHF.R.S32.HI R5, RZ, 0x15, R0 ;  /* 0x00000015ff057819 */ /* 0x000fe20000011400 */
[----:B------:R-:W-:Y:S01]  /*00d0*/  UMOV UR4, 0x400 ;  /* 0x0000040000047882 */ /* 0x000fe20000000000 */
[----:B------:R-:W-:Y:S01]  /*00e0*/  LOP3.LUT R3, R3, 0x3f8, RZ, 0xc0, !PT ;  /* 0x000003f803037812 */ /* 0x000fe200078ec0ff */
[----:B------:R-:W-:Y:S01]  /*00f0*/  ULDC.64 UR8, c[0x0][0x240] ;  /* 0x0000900000087ab9 */ /* 0x000fe20000000a00 */
[----:B------:R-:W-:Y:S02]  /*0100*/  SGXT R5, R5, 0x1 ;  /* 0x000000010505781a */ /* 0x000fe40000000200 */
[----:B------:R-:W-:-:S04]  /*0110*/  LOP3.LUT R0, R2, R3, RZ, 0xfc, !PT ;  /* 0x0000000302007212 */ /* 0x000fc800078efcff */
[----:B------:R-:W-:-:S04]  /*0120*/  LEA.HI R5, R5, R0, RZ, 0xe ;  /* 0x0000000005057211 */ /* 0x000fc800078f70ff */
[----:B------:R-:W-:-:S04]  /*0130*/  SHF.R.S32.HI R5, RZ, 0xe, R5 ;  /* 0x0000000eff057819 */ /* 0x000fc80000011405 */
[----:B------:R-:W-:-:S04]  /*0140*/  LEA.HI R4, R5, R5, RZ, 0x5 ;  /* 0x0000000505047211 */ /* 0x000fc800078f28ff */
[----:B------:R-:W-:-:S05]  /*0150*/  LOP3.LUT R4, R4, 0xffffffe0, RZ, 0xc0, !PT ;  /* 0xffffffe004047812 */ /* 0x000fca00078ec0ff */
[----:B------:R-:W-:-:S04]  /*0160*/  IMAD.IADD R19, R5, 0x1, -R4 ;  /* 0x0000000105137824 */ /* 0x000fc800078e0a04 */
[----:B--2---:R-:W-:-:S05]  /*0170*/  IMAD.WIDE R24, R19, 0x4, R24 ;  /* 0x0000000413187825 */ /* 0x004fca00078e0218 */
[----:B------:R2:W3:Y:S01]  /*0180*/  LDG.E.EL R17, desc[UR6][R24.64] ;  /* 0x0000000618117981 */ /* 0x0004e2000c2e1900 */
[----:B----4-:R-:W-:-:S04]  /*0190*/  IMAD.WIDE R22, R19, 0x4, R22 ;  /* 0x0000000413167825 */ /* 0x010fc800078e0216 */
[----:B-----5:R-:W-:Y:S01]  /*01a0*/  IMAD.WIDE R20, R0, 0x4, R20 ;  /* 0x0000000400147825 */ /* 0x020fe200078e0214 */
[----:B------:R-:W4:Y:S04]  /*01b0*/  LDG.E.EL R18, desc[UR6][R22.64] ;  /* 0x0000000616127981 */ /* 0x000f28000c2e1900 */
[----:B------:R-:W4:Y:S01]  /*01c0*/  LDG.E.128 R4, desc[UR6][R20.64] ;  /* 0x0000000614047981 */ /* 0x000f22000c1e1d00 */
[----:B0-----:R-:W-:-:S03]  /*01d0*/  IMAD.WIDE R14, R19, 0x4, R14 ;  /* 0x00000004130e7825 */ /* 0x001fc600078e020e */
[----:B------:R0:W5:Y:S01]  /*01e0*/  LDG.E.128 R8, desc[UR6][R20.64+0x10] ;  /* 0x0000100614087981 */ /* 0x000162000c1e1d00 */
[----:B--2---:R-:W-:-:S03]  /*01f0*/  IMAD.WIDE R24, R19, 0x4, R12 ;  /* 0x0000000413187825 */ /* 0x004fc600078e020c */
[----:B------:R2:W5:Y:S04]  /*0200*/  LDG.E.EL R12, desc[UR6][R14.64] ;  /* 0x000000060e0c7981 */ /* 0x000568000c2e1900 */
[----:B------:R-:W5:Y:S01]  /*0210*/  LDG.E.EL R13, desc[UR6][R24.64] ;  /* 0x00000006180d7981 */ /* 0x000f62000c2e1900 */
[----:B-1----:R-:W-:Y:S01]  /*0220*/  UPRMT UR4, UR5, 0x654, UR4 ;  /* 0x0000065405047896 */ /* 0x002fe20008000004 */
[----:B0-----:R-:W-:Y:S02]  /*0230*/  IMAD.MOV.U32 R20, RZ, RZ, 0x3e800000 ;  /* 0x3e800000ff147424 */ /* 0x001fe400078e00ff */
[----:B------:R-:W-:-:S03]  /*0240*/  IMAD.SHL.U32 R23, R16, 0x4, RZ ;  /* 0x0000000410177824 */ /* 0x000fc600078e00ff */
[----:B------:R-:W-:Y:S02]  /*0250*/  LEA R3, R3, UR4, 0x2 ;  /* 0x0000000403037c11 */ /* 0x000fe4000f8e10ff */
[----:B------:R-:W-:-:S04]  /*0260*/  LOP3.LUT R23, R23, 0x1fc, RZ, 0xc0, !PT ;  /* 0x000001fc17177812 */ /* 0x000fc800078ec0ff */
[----:B------:R-:W-:Y:S01]  /*0270*/  LEA R22, R23, UR4, 0x2 ;  /* 0x0000000417167c11 */ /* 0x000fe2000f8e10ff */
[----:B------:R-:W-:Y:S01]  /*0280*/  ULDC.64 UR4, c[0x0][0x238] ;  /* 0x00008e0000047ab9 */ /* 0x000fe20000000a00 */
[----:B------:R-:W-:Y:S02]  /*0290*/  LOP3.LUT R23, R2, R23, RZ, 0xfc, !PT ;  /* 0x0000001702177212 */ /* 0x000fe400078efcff */
[----:B------:R-:W-:Y:S01]  /*02a0*/  SHF.R.S32.HI R2, RZ, 0x1f, R2 ;  /* 0x0000001fff027819 */ /* 0x000fe20000011402 */
[----:B---3--:R-:W-:-:S04]  /*02b0*/  FADD R17, R17, 9.9999997473787516356e-06 ;  /* 0x3727c5ac11117421 */ /* 0x008fc80000000000 */
[----:B------:R0:W1:Y:S01]  /*02c0*/  MUFU.SQRT R19, R17 ;  /* 0x0000001100137308 */ /* 0x0000620000002000 */
[--C-:B----4-:R-:W-:Y:S01]  /*02d0*/  FADD R7, R7, -R18.reuse ;  /* 0x8000001207077221 */ /* 0x110fe20000000000 */
[--C-:B--2---:R-:W-:Y:S01]  /*02e0*/  FADD R15, R6, -R18.reuse ;  /* 0x80000012060f7221 */ /* 0x104fe20000000000 */
[--C-:B------:R-:W-:Y:S01]  /*02f0*/  FADD R5, R5, -R18.reuse ;  /* 0x8000001205057221 */ /* 0x100fe20000000000 */
[--C-:B0-----:R-:W-:Y:S01]  /*0300*/  FADD R17, R4, -R18.reuse ;  /* 0x8000001204117221 */ /* 0x101fe20000000000 */
[--C-:B-----5:R-:W-:Y:S01]  /*0310*/  FADD R9, R9, -R18.reuse ;  /* 0x8000001209097221 */ /* 0x120fe20000000000 */
[--C-:B------:R-:W-:Y:S01]  /*0320*/  FADD R21, R8, -R18.reuse ;  /* 0x8000001208157221 */ /* 0x100fe20000000000 */
[----:B------:R-:W-:Y:S01]  /*0330*/  FADD R11, R11, -R18 ;  /* 0x800000120b0b7221 */ /* 0x000fe20000000000 */
[C---:B-1----:R-:W-:Y:S02]  /*0340*/  FSETP.GT.AND P0, PT, R19.reuse, 8.50705917302346158658e+37, PT ;  /* 0x7e8000001300780b */ /* 0x042fe40003f04000 */
[----:B------:R-:W-:-:S02]  /*0350*/  FSETP.GEU.AND P1, PT, R19, 1.175494350822287508e-38, PT ;  /* 0x008000001300780b */ /* 0x000fc40003f2e000 */
[----:B------:R-:W-:-:S09]  /*0360*/  FSEL R20, R20, 1, P0 ;  /* 0x3f80000014147808 */ /* 0x000fd20000000000 */
[----:B------:R-:W-:Y:S02]  /*0370*/  @P0 FMUL R19, R19, 0.25 ;  /* 0x3e80000013130820 */ /* 0x000fe40000400000 */
[----:B------:R-:W-:Y:S02]  /*0380*/  @!P1 FMUL R20, R20, 16777216 ;  /* 0x4b80000014149820 */ /* 0x000fe40000400000 */
[----:B------:R-:W-:-:S06]  /*0390*/  @!P1 FMUL R19, R19, 16777216 ;  /* 0x4b80000013139820 */ /* 0x000fcc0000400000 */
[----:B------:R-:W0:Y:S02]  /*03a0*/  MUFU.RCP R19, R19 ;  /* 0x0000001300137308 */ /* 0x000e240000001000 */
[----:B0-----:R-:W-:Y:S01]  /*03b0*/  FMUL R14, R19, R20 ;  /* 0x00000014130e7220 */ /* 0x001fe20000400000 */
[----:B------:R-:W-:-:S03]  /*03c0*/  FADD R19, R10, -R18 ;  /* 0x800000120a137221 */ /* 0x000fc60000000000 */
[C---:B------:R-:W-:Y:S01]  /*03d0*/  FMUL R7, R14.reuse, R7 ;  /* 0x000000070e077220 */ /* 0x040fe20000400000 */
[C---:B------:R-:W-:Y:S01]  /*03e0*/  FMUL R8, R14.reuse, R15 ;  /* 0x0000000f0e087220 */ /* 0x040fe20000400000 */
[C---:B------:R-:W-:Y:S01]  /*03f0*/  FMUL R6, R14.reuse, R5 ;  /* 0x000000050e067220 */ /* 0x040fe20000400000 */
[C---:B------:R-:W-:Y:S01]  /*0400*/  FMUL R4, R14.reuse, R17 ;  /* 0x000000110e047220 */ /* 0x040fe20000400000 */
[C---:B------:R-:W-:Y:S01]  /*0410*/  FMUL R10, R14.reuse, R21 ;  /* 0x000000150e0a7220 */ /* 0x040fe20000400000 */
[C---:B------:R-:W-:Y:S01]  /*0420*/  FMUL R18, R14.reuse, R9 ;  /* 0x000000090e127220 */ /* 0x040fe20000400000 */
[C---:B------:R-:W-:Y:S01]  /*0430*/  FMUL R20, R14.reuse, R19 ;  /* 0x000000130e147220 */ /* 0x040fe20000400000 */
[----:B------:R-:W-:Y:S01]  /*0440*/  FMUL R14, R14, R11 ;  /* 0x0000000b0e0e7220 */ /* 0x000fe20000400000 */
[C-C-:B------:R-:W-:Y:S01]  /*0450*/  FFMA R7, R12.reuse, R7, R13.reuse ;  /* 0x000000070c077223 */ /* 0x140fe2000000000d */
[C-C-:B------:R-:W-:Y:S01]  /*0460*/  FFMA R8, R12.reuse, R8, R13.reuse ;  /* 0x000000080c087223 */ /* 0x140fe2000000000d */
[C-C-:B------:R-:W-:Y:S01]  /*0470*/  FFMA R6, R12.reuse, R6, R13.reuse ;  /* 0x000000060c067223 */ /* 0x140fe2000000000d */
[C-C-:B------:R-:W-:Y:S01]  /*0480*/  FFMA R14, R12.reuse, R14, R13.reuse ;  /* 0x0000000e0c0e7223 */ /* 0x140fe2000000000d */
[C-C-:B------:R-:W-:Y:S01]  /*0490*/  FFMA R4, R12.reuse, R4, R13.reuse ;  /* 0x000000040c047223 */ /* 0x140fe2000000000d */
[C-C-:B------:R-:W-:Y:S01]  /*04a0*/  FFMA R20, R12.reuse, R20, R13.reuse ;  /* 0x000000140c147223 */ /* 0x140fe2000000000d */
[C-C-:B------:R-:W-:Y:S01]  /*04b0*/  FFMA R5, R12.reuse, R18, R13.reuse ;  /* 0x000000120c057223 */ /* 0x140fe2000000000d */
[----:B------:R-:W-:Y:S01]  /*04c0*/  FFMA R10, R12, R10, R13 ;  /* 0x0000000a0c0a7223 */ /* 0x000fe2000000000d */
[----:B------:R-:W-:-:S02]  /*04d0*/  FSETP.GEU.AND P6, PT, R7, RZ, PT ;  /* 0x000000ff0700720b */ /* 0x000fc40003fce000 */
[----:B------:R-:W-:Y:S02]  /*04e0*/  FSETP.GEU.AND P2, PT, R14, RZ, PT ;  /* 0x000000ff0e00720b */ /* 0x000fe40003f4e000 */
[----:B------:R-:W-:Y:S02]  /*04f0*/  FSEL R19, R7, RZ, P6 ;  /* 0x000000ff07137208 */ /* 0x000fe40003000000 */
[----:B------:R-:W-:Y:S02]  /*0500*/  FSETP.GEU.AND P5, PT, R8, RZ, PT ;  /* 0x000000ff0800720b */ /* 0x000fe40003fae000 */
[----:B------:R-:W-:Y:S02]  /*0510*/  FSETP.GEU.AND P4, PT, R6, RZ, PT ;  /* 0x000000ff0600720b */ /* 0x000fe40003f8e000 */
[----:B------:R-:W-:Y:S02]  /*0520*/  FSETP.GEU.AND P3, PT, R4, RZ, PT ;  /* 0x000000ff0400720b */ /* 0x000fe40003f6e000 */
[----:B------:R-:W-:-:S02]  /*0530*/  FSETP.GEU.AND P1, PT, R20, RZ, PT ;  /* 0x000000ff1400720b */ /* 0x000fc40003f2e000 */
[----:B------:R-:W-:Y:S02]  /*0540*/  FSETP.GEU.AND P0, PT, R5, RZ, PT ;  /* 0x000000ff0500720b */ /* 0x000fe40003f0e000 */
[----:B------:R-:W-:Y:S02]  /*0550*/  FSETP.GEU.AND P6, PT, R10, RZ, PT ;  /* 0x000000ff0a00720b */ /* 0x000fe40003fce000 */
[----:B------:R-:W-:Y:S02]  /*0560*/  FSEL R15, R14, RZ, P2 ;  /* 0x000000ff0e0f7208 */ /* 0x000fe40001000000 */
[----:B------:R-:W-:Y:S02]  /*0570*/  FSEL R18, R8, RZ, P5 ;  /* 0x000000ff08127208 */ /* 0x000fe40002800000 */
[----:B------:R-:W-:Y:S02]  /*0580*/  FSEL R17, R6, RZ, P4 ;  /* 0x000000ff06117208 */ /* 0x000fe40002000000 */
[----:B------:R-:W-:-:S02]  /*0590*/  FSEL R16, R4, RZ, P3 ;  /* 0x000000ff04107208 */ /* 0x000fc40001800000 */
[----:B------:R-:W-:Y:S02]  /*05a0*/  FSEL R14, R20, RZ, P1 ;  /* 0x000000ff140e7208 */ /* 0x000fe40000800000 */
[----:B------:R-:W-:Y:S01]  /*05b0*/  FSEL R13, R5, RZ, P0 ;  /* 0x000000ff050d7208 */ /* 0x000fe20000000000 */
[----:B------:R0:W-:Y:S01]  /*05c0*/  STS.128 [R3], R16 ;  /* 0x0000001003007388 */ /* 0x0001e20000000c00 */
[----:B------:R-:W-:Y:S01]  /*05d0*/  FSEL R12, R10, RZ, P6 ;  /* 0x000000ff0a0c7208 */ /* 0x000fe20003000000 */
[----:B------:R-:W1:Y:S01]  /*05e0*/  LDC.64 R20, c[0x0][0x238] ;  /* 0x00008e00ff147b82 */ /* 0x000e620000000a00 */
[----:B------:R-:W-:Y:S02]  /*05f0*/  FSETP.GTU.AND P2, PT, R18, RZ, PT ;  /* 0x000000ff1200720b */ /* 0x000fe40003f4c000 */
[----:B------:R-:W-:Y:S01]  /*0600*/  FSETP.GTU.AND P0, PT, R16, RZ, PT ;  /* 0x000000ff1000720b */ /* 0x000fe20003f0c000 */
[----:B------:R2:W-:Y:S04]  /*0610*/  STS.128 [R3+0x10], R12 ;  /* 0x0000100c03007388 */ /* 0x0005e80000000c00 */
[----:B------:R-:W-:Y:S01]  /*0620*/  BAR.SYNC.DEFER_BLOCKING 0x0 ;  /* 0x0000000000007b1d */ /* 0x000fe20000010000 */
[----:B------:R-:W-:-:S02]  /*0630*/  FSETP.GTU.AND P1, PT, R17, RZ, PT ;  /* 0x000000ff1100720b */ /* 0x000fc40003f2c000 */
[----:B------:R-:W-:Y:S02]  /*0640*/  FSETP.GTU.AND P4, PT, R14, RZ, PT ;  /* 0x000000ff0e00720b */ /* 0x000fe40003f8c000 */
[----:B------:R-:W-:Y:S02]  /*0650*/  FSETP.GTU.AND P3, PT, R19, RZ, PT ;  /* 0x000000ff1300720b */ /* 0x000fe40003f6c000 */
[----:B0-----:R-:W-:Y:S02]  /*0660*/  SEL R18, RZ, 0x1, P4 ;  /* 0x00000001ff127807 */ /* 0x001fe40002000000 */
[----:B------:R-:W-:Y:S02]  /*0670*/  SEL R16, RZ, 0x1, P3 ;  /* 0x00000001ff107807 */ /* 0x000fe40001800000 */
[----:B--2---:R-:W-:Y:S02]  /*0680*/  SEL R3, RZ, 0x1, P2 ;  /* 0x00000001ff037807 */ /* 0x004fe40001000000 */
[----:B------:R-:W-:-:S02]  /*0690*/  FSETP.GTU.AND P2, PT, R15, RZ, PT ;  /* 0x000000ff0f00720b */ /* 0x000fc40003f4c000 */
[----:B------:R-:W-:Y:S01]  /*06a0*/  SEL R14, RZ, 0x1, P1 ;  /* 0x00000001ff0e7807 */ /* 0x000fe20000800000 */
[----:B-1----:R-:W-:Y:S01]  /*06b0*/  IMAD.WIDE R20, R23, 0x4, R20 ;  /* 0x0000000417147825 */ /* 0x002fe200078e0214 */
[----:B------:R-:W-:Y:S02]  /*06c0*/  SEL R15, RZ, 0x1, P0 ;  /* 0x00000001ff0f7807 */ /* 0x000fe40000000000 */
[----:B------:R-:W-:Y:S02]  /*06d0*/  SEL R17, RZ, 0x1, P2 ;  /* 0x00000001ff117807 */ /* 0x000fe40001000000 */
[----:B------:R-:W-:Y:S01]  /*06e0*/  FSETP.GTU.AND P0, PT, R12, RZ, PT ;  /* 0x000000ff0c00720b */ /* 0x000fe20003f0c000 */
[----:B------:R-:W0:Y:S01]  /*06f0*/  LDS.128 R8, [R22] ;  /* 0x0000000016087984 */ /* 0x000e220000000c00 */
[----:B------:R-:W-:Y:S02]  /*0700*/  FSETP.GTU.AND P1, PT, R13, RZ, PT ;  /* 0x000000ff0d00720b */ /* 0x000fe40003f2c000 */
[----:B------:R-:W-:Y:S01]  /*0710*/  PRMT R17, R18, 0x3340, R17 ;  /* 0x0000334012117816 */ /* 0x000fe20000000011 */
[----:B------:R-:W1:Y:S01]  /*0720*/  LDS.128 R4, [R22+0x800] ;  /* 0x0008000016047984 */ /* 0x000e620000000c00 */
[----:B------:R-:W-:-:S02]  /*0730*/  SEL R13, RZ, 0x1, P1 ;  /* 0x00000001ff0d7807 */ /* 0x000fc40000800000 */
[----:B------:R-:W-:Y:S02]  /*0740*/  SEL R18, RZ, 0x1, P0 ;  /* 0x00000001ff127807 */ /* 0x000fe40000000000 */
[----:B------:R-:W-:Y:S02]  /*0750*/  PRMT R3, R3, 0x3340, R16 ;  /* 0x0000334003037816 */ /* 0x000fe40000000010 */
[----:B------:R-:W-:Y:S02]  /*0760*/  PRMT R16, R15, 0x3340, R14 ;  /* 0x000033400f107816 */ /* 0x000fe4000000000e */
[----:B------:R-:W-:Y:S02]  /*0770*/  LEA R12, P0, R23, UR4, 0x2 ;  /* 0x00000004170c7c11 */ /* 0x000fe4000f8010ff */
[----:B------:R-:W-:Y:S02]  /*0780*/  IADD3 R14, P1, R0, UR8, RZ ;  /* 0x00000008000e7c10 */ /* 0x000fe4000ff3e0ff */
[----:B------:R-:W-:-:S02]  /*0790*/  PRMT R18, R18, 0x3340, R13 ;  /* 0x0000334012127816 */ /* 0x000fc4000000000d */
[----:B------:R-:W-:Y:S02]  /*07a0*/  LEA.HI.X R13, R23, UR5, R2, 0x2, P0 ;  /* 0x00000005170d7c11 */ /* 0x000fe400080f1402 */
[----:B------:R-:W-:Y:S02]  /*07b0*/  LEA.HI.X.SX32 R15, R0, UR9, 0x1, P1 ;  /* 0x00000009000f7c11 */ /* 0x000fe400088f0eff */
[----:B------:R-:W-:Y:S02]  /*07c0*/  PRMT R16, R16, 0x5410, R3 ;  /* 0x0000541010107816 */ /* 0x000fe40000000003 */
[----:B------:R-:W-:Y:S01]  /*07d0*/  PRMT R17, R18, 0x5410, R17 ;  /* 0x0000541012117816 */ /* 0x000fe20000000011 */
[----:B0-----:R-:W-:Y:S04]  /*07e0*/  STG.E.128 desc[UR6][R20.64], R8 ;  /* 0x0000000814007986 */ /* 0x001fe8000c101d06 */
[----:B-1----:R-:W-:Y:S04]  /*07f0*/  STG.E.128 desc[UR6][R12.64+0x800], R4 ;  /* 0x000800040c007986 */ /* 0x002fe8000c101d06 */
[----:B------:R-:W-:Y:S01]  /*0800*/  STG.E.64 desc[UR6][R14.64], R16 ;  /* 0x000000100e007986 */ /* 0x000fe2000c101b06 */
[----:B------:R-:W-:Y:S05]  /*0810*/  EXIT ;  /* 0x000000000000794d */ /* 0x000fea0003800000 */
.L_x_0:
[----:B------:R-:W-:-:S00]  /*0820*/  BRA `(.L_x_0) ;  /* 0xfffffffc00fc7947 */ /* 0x000fc0000383ffff */
[----:B------:R-:W-:-:S00]  /*0830*/  NOP ;  /* 0x0000000000007918 */ /* 0x000fc00000000000 */
        /* <DEDUP_REMOVED lines=12> */
.L_x_1:


//--------------------- .nv.global.init           --------------------------
	.section	.nv.global.init,"aw",@progbits
.nv.global.init:
	.type		_$_str,@object
	.size		_$_str,(_$_str_$_2 - _$_str)
_$_str:
        /*0000*/ 	.byte	0x5f, 0x5f, 0x43, 0x55, 0x44, 0x41, 0x5f, 0x46, 0x54, 0x5a, 0x00
	.type		_$_str_$_2,@object
	.size		_$_str_$_2,(.L_1 - _$_str_$_2)
_$_str_$_2:
        /*000b*/ 	.byte	0x5f, 0x5f, 0x43, 0x55, 0x44, 0x41, 0x5f, 0x50, 0x52, 0x45, 0x43, 0x5f, 0x53, 0x51, 0x52, 0x54
        /*001b*/ 	.byte	0x00
.L_1:


//--------------------- .nv.shared.triton_poi_fused__native_batch_norm_legit_no_training_relu_threshold_backward_1 --------------------------
	.section	.nv.shared.triton_poi_fused__native_batch_norm_legit_no_training_relu_threshold_backward_1,"aw",@nobits
	.sectionflags	@""
	.align	16
	.zero		1024


//--------------------- .nv.constant0.triton_poi_fused__native_batch_norm_legit_no_training_relu_threshold_backward_1 --------------------------
	.section	.nv.constant0.triton_poi_fused__native_batch_norm_legit_no_training_relu_threshold_backward_1,"a",@progbits
	.sectionflags	@""
	.align	4
.nv.constant0.triton_poi_fused__native_batch_norm_legit_no_training_relu_threshold_backward_1:
	.zero		588
